	.headerflags	@"EF_CUDA_TEXMODE_UNIFIED EF_CUDA_64BIT_ADDRESS EF_CUDA_ACCELERATORS EF_CUDA_SM90 EF_CUDA_VIRTUAL_SM(EF_CUDA_SM90)"
	.elftype	@"ET_EXEC"


//--------------------- .nv.info                  --------------------------
	.section	.nv.info,"",@"SHT_CUDA_INFO"
	.align	4


	//----- nvinfo : EIATTR_REGCOUNT
	.align		4
        /*0000*/ 	.byte	0x04, 0x2f
        /*0002*/ 	.short	(.L_1 - .L_0)
	.align		4
.L_0:
        /*0004*/ 	.word	index@(triton_poi_fused_add_convolution_mul_relu_33)
        /*0008*/ 	.word	0x00000012


	//----- nvinfo : EIATTR_MIN_STACK_SIZE
	.align		4
.L_1:
        /*000c*/ 	.byte	0x04, 0x12
        /*000e*/ 	.short	(.L_3 - .L_2)
	.align		4
.L_2:
        /*0010*/ 	.word	index@(triton_poi_fused_add_convolution_mul_relu_33)
        /*0014*/ 	.word	0x00000000


	//----- nvinfo : EIATTR_FRAME_SIZE
	.align		4
.L_3:
        /*0018*/ 	.byte	0x04, 0x11
        /*001a*/ 	.short	(.L_5 - .L_4)
	.align		4
.L_4:
        /*001c*/ 	.word	index@(triton_poi_fused_add_convolution_mul_relu_33)
        /*0020*/ 	.word	0x00000000


	//----- nvinfo : EIATTR_MIN_STACK_SIZE
	.align		4
.L_5:
        /*0024*/ 	.byte	0x04, 0x12
        /*0026*/ 	.short	(.L_7 - .L_6)
	.align		4
.L_6:
        /*0028*/ 	.word	index@(triton_poi_fused_add_convolution_mul_relu_33)
        /*002c*/ 	.word	0x00000000
.L_7:


//--------------------- .nv.info.triton_poi_fused_add_convolution_mul_relu_33 --------------------------
	.section	.nv.info.triton_poi_fused_add_convolution_mul_relu_33,"",@"SHT_CUDA_INFO"
	.sectionflags	@""
	.align	4


	//----- nvinfo : EIATTR_CUDA_API_VERSION
	.align		4
        /*0000*/ 	.byte	0x04, 0x37
        /*0002*/ 	.short	(.L_9 - .L_8)
.L_8:
        /*0004*/ 	.word	0x0000007c


	//----- nvinfo : EIATTR_KPARAM_INFO
	.align		4
.L_9:
        /*0008*/ 	.byte	0x04, 0x17
        /*000a*/ 	.short	(.L_11 - .L_10)
.L_10:
        /*000c*/ 	.word	0x00000000
        /*0010*/ 	.short	0x0003
        /*0012*/ 	.short	0x0018
        /*0014*/ 	.byte	0x00, 0xf0, 0x11, 0x00


	//----- nvinfo : EIATTR_KPARAM_INFO
	.align		4
.L_11:
        /*0018*/ 	.byte	0x04, 0x17
        /*001a*/ 	.short	(.L_13 - .L_12)
.L_12:
        /*001c*/ 	.word	0x00000000
        /*0020*/ 	.short	0x0002
        /*0022*/ 	.short	0x0010
        /*0024*/ 	.byte	0x00, 0xf4, 0x21, 0x00


	//----- nvinfo : EIATTR_KPARAM_INFO
	.align		4
.L_13:
        /*0028*/ 	.byte	0x04, 0x17
        /*002a*/ 	.short	(.L_15 - .L_14)
.L_14:
        /*002c*/ 	.word	0x00000000
        /*0030*/ 	.short	0x0001
        /*0032*/ 	.short	0x0008
        /*0034*/ 	.byte	0x00, 0xf4, 0x21, 0x00


	//----- nvinfo : EIATTR_KPARAM_INFO
	.align		4
.L_15:
        /*0038*/ 	.byte	0x04, 0x17
        /*003a*/ 	.short	(.L_17 - .L_16)
.L_16:
        /*003c*/ 	.word	0x00000000
        /*0040*/ 	.short	0x0000
        /*0042*/ 	.short	0x0000
        /*0044*/ 	.byte	0x00, 0xf4, 0x21, 0x00


	//----- nvinfo : EIATTR_SPARSE_MMA_MASK
	.align		4
.L_17:
        /*0048*/ 	.byte	0x03, 0x50
        /*004a*/ 	.short	0x0000


	//----- nvinfo : EIATTR_MAXREG_COUNT
	.align		4
        /*004c*/ 	.byte	0x03, 0x1b
        /*004e*/ 	.short	0x00ff


	//----- nvinfo : EIATTR_EXIT_INSTR_OFFSETS
	.align		4
        /*0050*/ 	.byte	0x04, 0x1c
        /*0052*/ 	.short	(.L_19 - .L_18)


	//   ....[0]....
.L_18:
        /*0054*/ 	.word	0x00000200


	//   ....[1]....
        /*0058*/ 	.word	0x00000220


	//----- nvinfo : EIATTR_REQNTID
	.align		4
.L_19:
        /*005c*/ 	.byte	0x04, 0x10
        /*005e*/ 	.short	(.L_21 - .L_20)
.L_20:
        /*0060*/ 	.word	0x00000100
        /*0064*/ 	.word	0x00000001
        /*0068*/ 	.word	0x00000001


	//----- nvinfo : EIATTR_CBANK_PARAM_SIZE
	.align		4
.L_21:
        /*006c*/ 	.byte	0x03, 0x19
        /*006e*/ 	.short	0x001c


	//----- nvinfo : EIATTR_PARAM_CBANK
	.align		4
        /*0070*/ 	.byte	0x04, 0x0a
        /*0072*/ 	.short	(.L_23 - .L_22)
	.align		4
.L_22:
        /*0074*/ 	.word	index@(.nv.constant0.triton_poi_fused_add_convolution_mul_relu_33)
        /*0078*/ 	.short	0x0210
        /*007a*/ 	.short	0x001c


	//----- nvinfo : EIATTR_SW_WAR
	.align		4
.L_23:
        /*007c*/ 	.byte	0x04, 0x36
        /*007e*/ 	.short	(.L_25 - .L_24)
.L_24:
        /*0080*/ 	.word	0x00000008
.L_25:


//--------------------- .nv.callgraph             --------------------------
	.section	.nv.callgraph,"",@"SHT_CUDA_CALLGRAPH"
	.align	4
	.sectionentsize	8
	.align		4
        /*0000*/ 	.word	0x00000000
	.align		4
        /*0004*/ 	.word	0xffffffff
	.align		4
        /*0008*/ 	.word	0x00000000
	.align		4
        /*000c*/ 	.word	0xfffffffe
	.align		4
        /*0010*/ 	.word	0x00000000
	.align		4
        /*0014*/ 	.word	0xfffffffd
	.align		4
        /*0018*/ 	.word	0x00000000
	.align		4
        /*001c*/ 	.word	0xfffffffc


//--------------------- .text.triton_poi_fused_add_convolution_mul_relu_33 --------------------------
	.section	.text.triton_poi_fused_add_convolution_mul_relu_33,"ax",@progbits
	.align	128
        .global         triton_poi_fused_add_convolution_mul_relu_33
        .type           triton_poi_fused_add_convolution_mul_relu_33,@function
        .size           triton_poi_fused_add_convolution_mul_relu_33,(.L_x_1 - triton_poi_fused_add_convolution_mul_relu_33)
        .other          triton_poi_fused_add_convolution_mul_relu_33,@"STO_CUDA_ENTRY STV_DEFAULT"
triton_poi_fused_add_convolution_mul_relu_33:
.text.triton_poi_fused_add_convolution_mul_relu_33:
[----:B------:R-:W0:Y:S02]  /*0000*/  LDC R1, c[0x0][0x28] ;  /* 0x00000a00ff017b82 */ /* 0x000e240000000800 */
[----:B------:R-:W1:Y:S01]  /*0010*/  S2R R0, SR_TID.X ;  /* 0x0000000000007919 */ /* 0x000e620000002100 */
[----:B------:R-:W2:Y:S01]  /*0020*/  LDC.64 R4, c[0x0][0x218] ;  /* 0x00008600ff047b82 */ /* 0x000ea20000000a00 */
[----:B------:R-:W-:Y:S01]  /*0030*/  CS2R R12, SRZ ;  /* 0x00000000000c7805 */ /* 0x000fe2000001ff00 */
[----:B------:R-:W-:Y:S01]  /*0040*/  ULDC.64 UR4, c[0x0][0x208] ;  /* 0x0000820000047ab9 */ /* 0x000fe20000000a00 */
[----:B------:R-:W3:Y:S05]  /*0050*/  S2R R9, SR_CTAID.X ;  /* 0x0000000000097919 */ /* 0x000eea0000002500 */
[----:B------:R-:W4:Y:S08]  /*0060*/  LDC.64 R2, c[0x0][0x210] ;  /* 0x00008400ff027b82 */ /* 0x000f300000000a00 */
[----:B------:R-:W5:Y:S01]  /*0070*/  LDC.64 R6, c[0x0][0x220] ;  /* 0x00008800ff067b82 */ /* 0x000f620000000a00 */
[----:B-1----:R-:W-:-:S05]  /*0080*/  IMAD.SHL.U32 R0, R0, 0x2, RZ ;  /* 0x0000000200007824 */ /* 0x002fca00078e00ff */
[----:B------:R-:W-:-:S05]  /*0090*/  LOP3.LUT R0, R0, 0x1fe, RZ, 0xc0, !PT ;  /* 0x000001fe00007812 */ /* 0x000fca00078ec0ff */
[----:B---3--:R-:W-:-:S04]  /*00a0*/  IMAD R9, R9, 0x200, R0 ;  /* 0x0000020009097824 */ /* 0x008fc800078e0200 */
[C---:B------:R-:W-:Y:S01]  /*00b0*/  IMAD.HI R0, R9.reuse, 0x66666667, RZ ;  /* 0x6666666709007827 */ /* 0x040fe200078e02ff */
[----:B------:R-:W-:-:S03]  /*00c0*/  ISETP.GE.AND P2, PT, R9, 0x48ad00, PT ;  /* 0x0048ad000900780c */ /* 0x000fc60003f46270 */
[----:B----4-:R-:W-:Y:S01]  /*00d0*/  IMAD.WIDE R2, R9, 0x4, R2 ;  /* 0x0000000409027825 */ /* 0x010fe200078e0202 */
[----:B------:R-:W-:-:S03]  /*00e0*/  SHF.R.U32.HI R11, RZ, 0x1f, R0 ;  /* 0x0000001fff0b7819 */ /* 0x000fc60000011600 */
[----:B-----5:R-:W-:Y:S01]  /*00f0*/  IMAD.WIDE R6, R9, 0x4, R6 ;  /* 0x0000000409067825 */ /* 0x020fe200078e0206 */
[----:B------:R-:W-:-:S05]  /*0100*/  LEA.HI.SX32 R0, R0, R11, 0x19 ;  /* 0x0000000b00007211 */ /* 0x000fca00078fcaff */
[----:B------:R-:W-:-:S04]  /*0110*/  IMAD R11, R0, -0x140, R9 ;  /* 0xfffffec0000b7824 */ /* 0x000fc800078e0209 */
[----:B--2---:R-:W-:Y:S01]  /*0120*/  IMAD.WIDE R4, R11, 0x4, R4 ;  /* 0x000000040b047825 */ /* 0x004fe200078e0204 */
[----:B------:R-:W-:Y:S02]  /*0130*/  CS2R R10, SRZ ;  /* 0x00000000000a7805 */ /* 0x000fe4000001ff00 */
[----:B------:R-:W-:Y:S02]  /*0140*/  CS2R R8, SRZ ;  /* 0x0000000000087805 */ /* 0x000fe4000001ff00 */
[----:B------:R-:W2:Y:S04]  /*0150*/  @!P2 LDG.E.EL.64 R12, desc[UR4][R4.64] ;  /* 0x00000004040ca981 */ /* 0x000ea8000c2e1b00 */
[----:B------:R-:W2:Y:S04]  /*0160*/  @!P2 LDG.E.64 R10, desc[UR4][R2.64] ;  /* 0x00000004020aa981 */ /* 0x000ea8000c1e1b00 */
[----:B------:R-:W3:Y:S01]  /*0170*/  @!P2 LDG.E.64 R8, desc[UR4][R6.64] ;  /* 0x000000040608a981 */ /* 0x000ee2000c1e1b00 */
[----:B--2---:R-:W-:Y:S01]  /*0180*/  FADD R15, R12, R10 ;  /* 0x0000000a0c0f7221 */ /* 0x004fe20000000000 */
[----:B------:R-:W-:-:S03]  /*0190*/  FADD R0, R13, R11 ;  /* 0x0000000b0d007221 */ /* 0x000fc60000000000 */
[----:B---3--:R-:W-:Y:S01]  /*01a0*/  FFMA R8, R15, 0.17000000178813934326, R8 ;  /* 0x3e2e147b0f087823 */ /* 0x008fe20000000008 */
[----:B------:R-:W-:-:S04]  /*01b0*/  FFMA R0, R0, 0.17000000178813934326, R9 ;  /* 0x3e2e147b00007823 */ /* 0x000fc80000000009 */
[----:B------:R-:W-:Y:S02]  /*01c0*/  FSETP.GEU.AND P0, PT, R8, RZ, PT ;  /* 0x000000ff0800720b */ /* 0x000fe40003f0e000 */
[----:B------:R-:W-:Y:S02]  /*01d0*/  FSETP.GEU.AND P1, PT, R0, RZ, PT ;  /* 0x000000ff0000720b */ /* 0x000fe40003f2e000 */
[----:B------:R-:W-:Y:S02]  /*01e0*/  FSEL R8, R8, RZ, P0 ;  /* 0x000000ff08087208 */ /* 0x000fe40000000000 */
[----:B------:R-:W-:Y:S01]  /*01f0*/  FSEL R9, R0, RZ, P1 ;  /* 0x000000ff00097208 */ /* 0x000fe20000800000 */
[----:B------:R-:W-:Y:S08]  /*0200*/  @P2 EXIT ;  /* 0x000000000000294d */ /* 0x000ff00003800000 */
[----:B------:R-:W-:Y:S01]  /*0210*/  STG.E.64 desc[UR4][R2.64], R8 ;  /* 0x0000000802007986 */ /* 0x000fe2000c101b04 */
[----:B------:R-:W-:Y:S05]  /*0220*/  EXIT ;  /* 0x000000000000794d */ /* 0x000fea0003800000 */
.L_x_0:
[----:B------:R-:W-:-:S00]  /*0230*/  BRA `(.L_x_0) ;  /* 0xfffffffc00fc7947 */ /* 0x000fc0000383ffff */
[----:B------:R-:W-:-:S00]  /*0240*/  NOP ;  /* 0x0000000000007918 */ /* 0x000fc00000000000 */
        /* <DEDUP_REMOVED lines=11> */
.L_x_1:


//--------------------- .nv.constant0.triton_poi_fused_add_convolution_mul_relu_33 --------------------------
	.section	.nv.constant0.triton_poi_fused_add_convolution_mul_relu_33,"a",@progbits
	.sectionflags	@""
	.align	4
.nv.constant0.triton_poi_fused_add_convolution_mul_relu_33:
	.zero		556
